//
// Generated by NVIDIA NVVM Compiler
//
// Compiler Build ID: CL-36424714
// Cuda compilation tools, release 13.0, V13.0.88
// Based on NVVM 20.0.0
//

.version 9.0
.target sm_100
.address_size 64

	// .globl	_Z12set_distancePiii

.visible .entry _Z12set_distancePiii(
	.param .u64 .ptr .align 1 _Z12set_distancePiii_param_0,
	.param .u32 _Z12set_distancePiii_param_1,
	.param .u32 _Z12set_distancePiii_param_2
)
{
	.reg .pred 	%p<3>;
	.reg .b32 	%r<9>;
	.reg .b64 	%rd<7>;

	ld.param.u64 	%rd2, [_Z12set_distancePiii_param_0];
	ld.param.u32 	%r2, [_Z12set_distancePiii_param_1];
	ld.param.u32 	%r3, [_Z12set_distancePiii_param_2];
	cvta.to.global.u64 	%rd1, %rd2;
	mov.u32 	%r4, %ntid.x;
	mov.u32 	%r5, %ctaid.x;
	mov.u32 	%r6, %tid.x;
	mad.lo.s32 	%r1, %r4, %r5, %r6;
	setp.ne.s32 	%p1, %r1, %r3;
	@%p1 bra 	$L__BB0_2;
	mul.wide.s32 	%rd5, %r3, 4;
	add.s64 	%rd6, %rd1, %rd5;
	mov.b32 	%r8, 0;
	st.global.u32 	[%rd6], %r8;
	bra.uni 	$L__BB0_4;
$L__BB0_2:
	setp.ge.s32 	%p2, %r1, %r2;
	@%p2 bra 	$L__BB0_4;
	mul.wide.s32 	%rd3, %r1, 4;
	add.s64 	%rd4, %rd1, %rd3;
	mov.b32 	%r7, -1;
	st.global.u32 	[%rd4], %r7;
$L__BB0_4:
	ret;

}
	// .globl	_Z16update_distancesPiS_S_iiS_
.visible .entry _Z16update_distancesPiS_S_iiS_(
	.param .u64 .ptr .align 1 _Z16update_distancesPiS_S_iiS__param_0,
	.param .u64 .ptr .align 1 _Z16update_distancesPiS_S_iiS__param_1,
	.param .u64 .ptr .align 1 _Z16update_distancesPiS_S_iiS__param_2,
	.param .u32 _Z16update_distancesPiS_S_iiS__param_3,
	.param .u32 _Z16update_distancesPiS_S_iiS__param_4,
	.param .u64 .ptr .align 1 _Z16update_distancesPiS_S_iiS__param_5
)
{
	.reg .pred 	%p<6>;
	.reg .b32 	%r<22>;
	.reg .b64 	%rd<17>;

	ld.param.u64 	%rd8, [_Z16update_distancesPiS_S_iiS__param_0];
	ld.param.u64 	%rd5, [_Z16update_distancesPiS_S_iiS__param_1];
	ld.param.u64 	%rd6, [_Z16update_distancesPiS_S_iiS__param_2];
	ld.param.u32 	%r11, [_Z16update_distancesPiS_S_iiS__param_3];
	ld.param.u32 	%r10, [_Z16update_distancesPiS_S_iiS__param_4];
	ld.param.u64 	%rd7, [_Z16update_distancesPiS_S_iiS__param_5];
	cvta.to.global.u64 	%rd1, %rd8;
	mov.u32 	%r12, %ntid.x;
	mov.u32 	%r13, %ctaid.x;
	mov.u32 	%r14, %tid.x;
	mad.lo.s32 	%r1, %r12, %r13, %r14;
	setp.ge.s32 	%p1, %r1, %r11;
	@%p1 bra 	$L__BB1_7;
	mul.wide.s32 	%rd9, %r1, 4;
	add.s64 	%rd10, %rd1, %rd9;
	ld.global.u32 	%r15, [%rd10];
	setp.ne.s32 	%p2, %r15, %r10;
	@%p2 bra 	$L__BB1_7;
	cvta.to.global.u64 	%rd11, %rd7;
	mov.b32 	%r16, 0;
	st.global.u32 	[%rd11], %r16;
	cvta.to.global.u64 	%rd12, %rd6;
	add.s64 	%rd2, %rd12, %rd9;
	ld.global.u32 	%r20, [%rd2];
	ld.global.u32 	%r21, [%rd2+4];
	setp.ge.s32 	%p3, %r20, %r21;
	@%p3 bra 	$L__BB1_7;
	add.s32 	%r4, %r10, 1;
	cvta.to.global.u64 	%rd3, %rd5;
$L__BB1_4:
	mul.wide.s32 	%rd14, %r20, 4;
	add.s64 	%rd15, %rd3, %rd14;
	ld.global.u32 	%r17, [%rd15];
	mul.wide.s32 	%rd16, %r17, 4;
	add.s64 	%rd4, %rd1, %rd16;
	ld.global.u32 	%r18, [%rd4];
	setp.ne.s32 	%p4, %r18, -1;
	@%p4 bra 	$L__BB1_6;
	st.global.u32 	[%rd4], %r4;
	ld.global.u32 	%r21, [%rd2+4];
$L__BB1_6:
	add.s32 	%r20, %r20, 1;
	setp.lt.s32 	%p5, %r20, %r21;
	@%p5 bra 	$L__BB1_4;
$L__BB1_7:
	ret;

}


// ===== COMPILED SASS (sm_100) =====

	.target	sm_100

	.elftype	@"ET_EXEC"


//--------------------- .note.nv.tkinfo           --------------------------
	.section	.note.nv.tkinfo,"",@"SHT_NOTE"
	.sectionflags	@"SHF_NOTE_NV_TKINFO"
	.tkinfo
        /*0018*/ 	.word	0x00000002
        /*0030*/ 	.string	""
        /*0030*/ 	.string	"ptxas"
        /*0030*/ 	.string	"Cuda compilation tools, release 13.0, V13.0.88"
        /*0030*/ 	.string	"Build cuda_13.0.r13.0/compiler.36424714_0"
        /*0030*/ 	.string	"-arch sm_100 -m 64 "



//--------------------- .note.nv.cuinfo           --------------------------
	.section	.note.nv.cuinfo,"",@"SHT_NOTE"
	.sectionflags	@"SHF_NOTE_NV_CUINFO"
        /*0018*/ 	.short	0x0002
        /*001a*/ 	.short	0x0064
        /*001c*/ 	.short	0x0082
	.zero		2


//--------------------- .nv.info                  --------------------------
	.section	.nv.info,"",@"SHT_CUDA_INFO"
	.align	4


	//----- nvinfo : EIATTR_REGCOUNT
	.align		4
        /*0000*/ 	.byte	0x04, 0x2f
        /*0002*/ 	.short	(.L_1 - .L_0)
	.align		4
.L_0:
        /*0004*/ 	.word	index@(_Z12set_distancePiii)
        /*0008*/ 	.word	0x0000000a


	//----- nvinfo : EIATTR_FRAME_SIZE
	.align		4
.L_1:
        /*000c*/ 	.byte	0x04, 0x11
        /*000e*/ 	.short	(.L_3 - .L_2)
	.align		4
.L_2:
        /*0010*/ 	.word	index@(_Z12set_distancePiii)
        /*0014*/ 	.word	0x00000000


	//----- nvinfo : EIATTR_REGCOUNT
	.align		4
.L_3:
        /*0018*/ 	.byte	0x04, 0x2f
        /*001a*/ 	.short	(.L_5 - .L_4)
	.align		4
.L_4:
        /*001c*/ 	.word	index@(_Z16update_distancesPiS_S_iiS_)
        /*0020*/ 	.word	0x00000012


	//----- nvinfo : EIATTR_FRAME_SIZE
	.align		4
.L_5:
        /*0024*/ 	.byte	0x04, 0x11
        /*0026*/ 	.short	(.L_7 - .L_6)
	.align		4
.L_6:
        /*0028*/ 	.word	index@(_Z16update_distancesPiS_S_iiS_)
        /*002c*/ 	.word	0x00000000


	//----- nvinfo : EIATTR_MIN_STACK_SIZE
	.align		4
.L_7:
        /*0030*/ 	.byte	0x04, 0x12
        /*0032*/ 	.short	(.L_9 - .L_8)
	.align		4
.L_8:
        /*0034*/ 	.word	index@(_Z16update_distancesPiS_S_iiS_)
        /*0038*/ 	.word	0x00000000


	//----- nvinfo : EIATTR_MIN_STACK_SIZE
	.align		4
.L_9:
        /*003c*/ 	.byte	0x04, 0x12
        /*003e*/ 	.short	(.L_11 - .L_10)
	.align		4
.L_10:
        /*0040*/ 	.word	index@(_Z12set_distancePiii)
        /*0044*/ 	.word	0x00000000
.L_11:


//--------------------- .nv.compat                --------------------------
	.section	.nv.compat,"",@"SHT_CUDA_COMPAT_INFO"
	.align	4
        /*0000*/ 	.byte	0x02, 0x09, 0x00, 0x00, 0x02, 0x02, 0x01, 0x00, 0x02, 0x05, 0x05, 0x00, 0x03, 0x07, 0x01, 0x01
        /*0010*/ 	.byte	0x02, 0x03, 0x00, 0x00, 0x02, 0x06, 0x01, 0x00, 0x04, 0x0b, 0x08, 0x00, 0x09, 0x00, 0x00, 0x00
        /*0020*/ 	.byte	0x00, 0x00, 0x00, 0x00


//--------------------- .nv.info._Z16update_distancesPiS_S_iiS_ --------------------------
	.section	.nv.info._Z16update_distancesPiS_S_iiS_,"",@"SHT_CUDA_INFO"
	.sectionflags	@""
	.align	4


	//----- nvinfo : EIATTR_CUDA_API_VERSION
	.align		4
        /*0000*/ 	.byte	0x04, 0x37
        /*0002*/ 	.short	(.L_13 - .L_12)
.L_12:
        /*0004*/ 	.word	0x00000082


	//----- nvinfo : EIATTR_KPARAM_INFO
	.align		4
.L_13:
        /*0008*/ 	.byte	0x04, 0x17
        /*000a*/ 	.short	(.L_15 - .L_14)
.L_14:
        /*000c*/ 	.word	0x00000000
        /*0010*/ 	.short	0x0005
        /*0012*/ 	.short	0x0020
        /*0014*/ 	.byte	0x00, 0xf5, 0x21, 0x00


	//----- nvinfo : EIATTR_KPARAM_INFO
	.align		4
.L_15:
        /*0018*/ 	.byte	0x04, 0x17
        /*001a*/ 	.short	(.L_17 - .L_16)
.L_16:
        /*001c*/ 	.word	0x00000000
        /*0020*/ 	.short	0x0004
        /*0022*/ 	.short	0x001c
        /*0024*/ 	.byte	0x00, 0xf0, 0x11, 0x00


	//----- nvinfo : EIATTR_KPARAM_INFO
	.align		4
.L_17:
        /*0028*/ 	.byte	0x04, 0x17
        /*002a*/ 	.short	(.L_19 - .L_18)
.L_18:
        /*002c*/ 	.word	0x00000000
        /*0030*/ 	.short	0x0003
        /*0032*/ 	.short	0x0018
        /*0034*/ 	.byte	0x00, 0xf0, 0x11, 0x00


	//----- nvinfo : EIATTR_KPARAM_INFO
	.align		4
.L_19:
        /*0038*/ 	.byte	0x04, 0x17
        /*003a*/ 	.short	(.L_21 - .L_20)
.L_20:
        /*003c*/ 	.word	0x00000000
        /*0040*/ 	.short	0x0002
        /*0042*/ 	.short	0x0010
        /*0044*/ 	.byte	0x00, 0xf5, 0x21, 0x00


	//----- nvinfo : EIATTR_KPARAM_INFO
	.align		4
.L_21:
        /*0048*/ 	.byte	0x04, 0x17
        /*004a*/ 	.short	(.L_23 - .L_22)
.L_22:
        /*004c*/ 	.word	0x00000000
        /*0050*/ 	.short	0x0001
        /*0052*/ 	.short	0x0008
        /*0054*/ 	.byte	0x00, 0xf5, 0x21, 0x00


	//----- nvinfo : EIATTR_KPARAM_INFO
	.align		4
.L_23:
        /*0058*/ 	.byte	0x04, 0x17
        /*005a*/ 	.short	(.L_25 - .L_24)
.L_24:
        /*005c*/ 	.word	0x00000000
        /*0060*/ 	.short	0x0000
        /*0062*/ 	.short	0x0000
        /*0064*/ 	.byte	0x00, 0xf5, 0x21, 0x00


	//----- nvinfo : EIATTR_SPARSE_MMA_MASK
	.align		4
.L_25:
        /*0068*/ 	.byte	0x03, 0x50
        /*006a*/ 	.short	0x0000


	//----- nvinfo : EIATTR_MAXREG_COUNT
	.align		4
        /*006c*/ 	.byte	0x03, 0x1b
        /*006e*/ 	.short	0x00ff


	//----- nvinfo : EIATTR_MERCURY_ISA_VERSION
	.align		4
        /*0070*/ 	.byte	0x03, 0x5f
        /*0072*/ 	.short	0x0101


	//----- nvinfo : EIATTR_VRC_CTA_INIT_COUNT
	.align		4
        /*0074*/ 	.byte	0x02, 0x4a
	.zero		1
	.zero		1


	//----- nvinfo : EIATTR_EXIT_INSTR_OFFSETS
	.align		4
        /*0078*/ 	.byte	0x04, 0x1c
        /*007a*/ 	.short	(.L_27 - .L_26)


	//   ....[0]....
.L_26:
        /*007c*/ 	.word	0x00000070


	//   ....[1]....
        /*0080*/ 	.word	0x000000e0


	//   ....[2]....
        /*0084*/ 	.word	0x00000160


	//   ....[3]....
        /*0088*/ 	.word	0x00000280


	//----- nvinfo : EIATTR_CRS_STACK_SIZE
	.align		4
.L_27:
        /*008c*/ 	.byte	0x04, 0x1e
        /*008e*/ 	.short	(.L_29 - .L_28)
.L_28:
        /*0090*/ 	.word	0x00000000


	//----- nvinfo : EIATTR_CBANK_PARAM_SIZE
	.align		4
.L_29:
        /*0094*/ 	.byte	0x03, 0x19
        /*0096*/ 	.short	0x0028


	//----- nvinfo : EIATTR_PARAM_CBANK
	.align		4
        /*0098*/ 	.byte	0x04, 0x0a
        /*009a*/ 	.short	(.L_31 - .L_30)
	.align		4
.L_30:
        /*009c*/ 	.word	index@(.nv.constant0._Z16update_distancesPiS_S_iiS_)
        /*00a0*/ 	.short	0x0380
        /*00a2*/ 	.short	0x0028


	//----- nvinfo : EIATTR_SW_WAR
	.align		4
.L_31:
        /*00a4*/ 	.byte	0x04, 0x36
        /*00a6*/ 	.short	(.L_33 - .L_32)
.L_32:
        /*00a8*/ 	.word	0x00000008
.L_33:


//--------------------- .nv.info._Z12set_distancePiii --------------------------
	.section	.nv.info._Z12set_distancePiii,"",@"SHT_CUDA_INFO"
	.sectionflags	@""
	.align	4


	//----- nvinfo : EIATTR_CUDA_API_VERSION
	.align		4
        /*0000*/ 	.byte	0x04, 0x37
        /*0002*/ 	.short	(.L_35 - .L_34)
.L_34:
        /*0004*/ 	.word	0x00000082


	//----- nvinfo : EIATTR_KPARAM_INFO
	.align		4
.L_35:
        /*0008*/ 	.byte	0x04, 0x17
        /*000a*/ 	.short	(.L_37 - .L_36)
.L_36:
        /*000c*/ 	.word	0x00000000
        /*0010*/ 	.short	0x0002
        /*0012*/ 	.short	0x000c
        /*0014*/ 	.byte	0x00, 0xf0, 0x11, 0x00


	//----- nvinfo : EIATTR_KPARAM_INFO
	.align		4
.L_37:
        /*0018*/ 	.byte	0x04, 0x17
        /*001a*/ 	.short	(.L_39 - .L_38)
.L_38:
        /*001c*/ 	.word	0x00000000
        /*0020*/ 	.short	0x0001
        /*0022*/ 	.short	0x0008
        /*0024*/ 	.byte	0x00, 0xf0, 0x11, 0x00


	//----- nvinfo : EIATTR_KPARAM_INFO
	.align		4
.L_39:
        /*0028*/ 	.byte	0x04, 0x17
        /*002a*/ 	.short	(.L_41 - .L_40)
.L_40:
        /*002c*/ 	.word	0x00000000
        /*0030*/ 	.short	0x0000
        /*0032*/ 	.short	0x0000
        /*0034*/ 	.byte	0x00, 0xf5, 0x21, 0x00


	//----- nvinfo : EIATTR_SPARSE_MMA_MASK
	.align		4
.L_41:
        /*0038*/ 	.byte	0x03, 0x50
        /*003a*/ 	.short	0x0000


	//----- nvinfo : EIATTR_MAXREG_COUNT
	.align		4
        /*003c*/ 	.byte	0x03, 0x1b
        /*003e*/ 	.short	0x00ff


	//----- nvinfo : EIATTR_MERCURY_ISA_VERSION
	.align		4
        /*0040*/ 	.byte	0x03, 0x5f
        /*0042*/ 	.short	0x0101


	//----- nvinfo : EIATTR_VRC_CTA_INIT_COUNT
	.align		4
        /*0044*/ 	.byte	0x02, 0x4a
	.zero		1
	.zero		1


	//----- nvinfo : EIATTR_EXIT_INSTR_OFFSETS
	.align		4
        /*0048*/ 	.byte	0x04, 0x1c
        /*004a*/ 	.short	(.L_43 - .L_42)


	//   ....[0]....
.L_42:
        /*004c*/ 	.word	0x000000b0


	//   ....[1]....
        /*0050*/ 	.word	0x000000e0


	//   ....[2]....
        /*0054*/ 	.word	0x00000130


	//----- nvinfo : EIATTR_CBANK_PARAM_SIZE
	.align		4
.L_43:
        /*0058*/ 	.byte	0x03, 0x19
        /*005a*/ 	.short	0x0010


	//----- nvinfo : EIATTR_PARAM_CBANK
	.align		4
        /*005c*/ 	.byte	0x04, 0x0a
        /*005e*/ 	.short	(.L_45 - .L_44)
	.align		4
.L_44:
        /*0060*/ 	.word	index@(.nv.constant0._Z12set_distancePiii)
        /*0064*/ 	.short	0x0380
        /*0066*/ 	.short	0x0010


	//----- nvinfo : EIATTR_SW_WAR
	.align		4
.L_45:
        /*0068*/ 	.byte	0x04, 0x36
        /*006a*/ 	.short	(.L_47 - .L_46)
.L_46:
        /*006c*/ 	.word	0x00000008
.L_47:


//--------------------- .nv.callgraph             --------------------------
	.section	.nv.callgraph,"",@"SHT_CUDA_CALLGRAPH"
	.align	4
	.sectionentsize	8
	.align		4
        /*0000*/ 	.word	0x00000000
	.align		4
        /*0004*/ 	.word	0xffffffff
	.align		4
        /*0008*/ 	.word	0x00000000
	.align		4
        /*000c*/ 	.word	0xfffffffe
	.align		4
        /*0010*/ 	.word	0x00000000
	.align		4
        /*0014*/ 	.word	0xfffffffd
	.align		4
        /*0018*/ 	.word	0x00000000
	.align		4
        /*001c*/ 	.word	0xfffffffc


//--------------------- .text._Z16update_distancesPiS_S_iiS_ --------------------------
	.section	.text._Z16update_distancesPiS_S_iiS_,"ax",@progbits
	.align	128
        .global         _Z16update_distancesPiS_S_iiS_
        .type           _Z16update_distancesPiS_S_iiS_,@function
        .size           _Z16update_distancesPiS_S_iiS_,(.L_x_5 - _Z16update_distancesPiS_S_iiS_)
        .other          _Z16update_distancesPiS_S_iiS_,@"STO_CUDA_ENTRY STV_DEFAULT"
_Z16update_distancesPiS_S_iiS_:
.text._Z16update_distancesPiS_S_iiS_:
[----:B------:R-:W-:Y:S01]  /*0000*/  LDC R1, c[0x0][0x37c] ;  /* 0x0000df00ff017b82 */ /* 0x000fe20000000800 */
[----:B------:R-:W0:Y:S01]  /*0010*/  S2R R7, SR_CTAID.X ;  /* 0x0000000000077919 */ /* 0x000e220000002500 */
[----:B------:R-:W0:Y:S01]  /*0020*/  LDCU UR4, c[0x0][0x360] ;  /* 0x00006c00ff0477ac */ /* 0x000e220008000800 */
[----:B------:R-:W0:Y:S01]  /*0030*/  S2R R0, SR_TID.X ;  /* 0x0000000000007919 */ /* 0x000e220000002100 */
[----:B------:R-:W1:Y:S01]  /*0040*/  LDCU UR5, c[0x0][0x398] ;  /* 0x00007300ff0577ac */ /* 0x000e620008000800 */
[----:B0-----:R-:W-:-:S05]  /*0050*/  IMAD R7, R7, UR4, R0 ;  /* 0x0000000407077c24 */ /* 0x001fca000f8e0200 */
[----:B-1----:R-:W-:-:S13]  /*0060*/  ISETP.GE.AND P0, PT, R7, UR5, PT ;  /* 0x0000000507007c0c */ /* 0x002fda000bf06270 */
[----:B------:R-:W-:Y:S05]  /*0070*/  @P0 EXIT ;  /* 0x000000000000094d */ /* 0x000fea0003800000 */
[----:B------:R-:W0:Y:S01]  /*0080*/  LDC.64 R2, c[0x0][0x380] ;  /* 0x0000e000ff027b82 */ /* 0x000e220000000a00 */
[----:B------:R-:W1:Y:S07]  /*0090*/  LDCU.64 UR4, c[0x0][0x358] ;  /* 0x00006b00ff0477ac */ /* 0x000e6e0008000a00 */
[----:B------:R-:W2:Y:S01]  /*00a0*/  LDC R15, c[0x0][0x39c] ;  /* 0x0000e700ff0f7b82 */ /* 0x000ea20000000800 */
[----:B0-----:R-:W-:-:S06]  /*00b0*/  IMAD.WIDE R2, R7, 0x4, R2 ;  /* 0x0000000407027825 */ /* 0x001fcc00078e0202 */
[----:B-1----:R-:W2:Y:S02]  /*00c0*/  LDG.E R2, desc[UR4][R2.64] ;  /* 0x0000000402027981 */ /* 0x002ea4000c1e1900 */
[----:B--2---:R-:W-:-:S13]  /*00d0*/  ISETP.NE.AND P0, PT, R2, R15, PT ;  /* 0x0000000f0200720c */ /* 0x004fda0003f05270 */
[----:B------:R-:W-:Y:S05]  /*00e0*/  @P0 EXIT ;  /* 0x000000000000094d */ /* 0x000fea0003800000 */
[----:B------:R-:W0:Y:S08]  /*00f0*/  LDC.64 R4, c[0x0][0x390] ;  /* 0x0000e400ff047b82 */ /* 0x000e300000000a00 */
[----:B------:R-:W1:Y:S01]  /*0100*/  LDC.64 R2, c[0x0][0x3a0] ;  /* 0x0000e800ff027b82 */ /* 0x000e620000000a00 */
[----:B0-----:R-:W-:Y:S01]  /*0110*/  IMAD.WIDE R4, R7, 0x4, R4 ;  /* 0x0000000407047825 */ /* 0x001fe200078e0204 */
[----:B-1----:R0:W-:Y:S04]  /*0120*/  STG.E desc[UR4][R2.64], RZ ;  /* 0x000000ff02007986 */ /* 0x0021e8000c101904 */
[----:B------:R-:W2:Y:S04]  /*0130*/  LDG.E R0, desc[UR4][R4.64] ;  /* 0x0000000404007981 */ /* 0x000ea8000c1e1900 */
[----:B------:R-:W2:Y:S02]  /*0140*/  LDG.E R9, desc[UR4][R4.64+0x4] ;  /* 0x0000040404097981 */ /* 0x000ea4000c1e1900 */
[----:B--2---:R-:W-:-:S13]  /*0150*/  ISETP.GE.AND P0, PT, R0, R9, PT ;  /* 0x000000090000720c */ /* 0x004fda0003f06270 */
[----:B0-----:R-:W-:Y:S05]  /*0160*/  @P0 EXIT ;  /* 0x000000000000094d */ /* 0x001fea0003800000 */
[----:B------:R-:W0:Y:S01]  /*0170*/  LDC.64 R10, c[0x0][0x380] ;  /* 0x0000e000ff0a7b82 */ /* 0x000e220000000a00 */
[----:B------:R-:W-:Y:S02]  /*0180*/  MOV R13, R9 ;  /* 0x00000009000d7202 */ /* 0x000fe40000000f00 */
[----:B------:R-:W-:-:S05]  /*0190*/  IADD3 R15, PT, PT, R15, 0x1, RZ ;  /* 0x000000010f0f7810 */ /* 0x000fca0007ffe0ff */
[----:B------:R-:W1:Y:S02]  /*01a0*/  LDC.64 R6, c[0x0][0x388] ;  /* 0x0000e200ff067b82 */ /* 0x000e640000000a00 */
.L_x_2:
[----:B-1----:R-:W-:-:S06]  /*01b0*/  IMAD.WIDE R2, R0, 0x4, R6 ;  /* 0x0000000400027825 */ /* 0x002fcc00078e0206 */
[----:B0-----:R-:W0:Y:S02]  /*01c0*/  LDG.E R3, desc[UR4][R2.64] ;  /* 0x0000000402037981 */ /* 0x001e24000c1e1900 */
[----:B0-----:R-:W-:-:S05]  /*01d0*/  IMAD.WIDE R8, R3, 0x4, R10 ;  /* 0x0000000403087825 */ /* 0x001fca00078e020a */
[----:B------:R-:W2:Y:S01]  /*01e0*/  LDG.E R12, desc[UR4][R8.64] ;  /* 0x00000004080c7981 */ /* 0x000ea2000c1e1900 */
[----:B------:R-:W-:Y:S01]  /*01f0*/  BSSY.RECONVERGENT B0, `(.L_x_0) ;  /* 0x0000006000007945 */ /* 0x000fe20003800200 */
[----:B------:R-:W-:Y:S02]  /*0200*/  IADD3 R0, PT, PT, R0, 0x1, RZ ;  /* 0x0000000100007810 */ /* 0x000fe40007ffe0ff */
[----:B--2---:R-:W-:-:S13]  /*0210*/  ISETP.NE.AND P0, PT, R12, -0x1, PT ;  /* 0xffffffff0c00780c */ /* 0x004fda0003f05270 */
[----:B------:R-:W-:Y:S05]  /*0220*/  @P0 BRA `(.L_x_1) ;  /* 0x0000000000080947 */ /* 0x000fea0003800000 */
[----:B------:R0:W-:Y:S04]  /*0230*/  STG.E desc[UR4][R8.64], R15 ;  /* 0x0000000f08007986 */ /* 0x0001e8000c101904 */
[----:B------:R0:W5:Y:S02]  /*0240*/  LDG.E R13, desc[UR4][R4.64+0x4] ;  /* 0x00000404040d7981 */ /* 0x000164000c1e1900 */
.L_x_1:
[----:B------:R-:W-:Y:S05]  /*0250*/  BSYNC.RECONVERGENT B0 ;  /* 0x0000000000007941 */ /* 0x000fea0003800200 */
.L_x_0:
[----:B-----5:R-:W-:-:S13]  /*0260*/  ISETP.GE.AND P0, PT, R0, R13, PT ;  /* 0x0000000d0000720c */ /* 0x020fda0003f06270 */
[----:B------:R-:W-:Y:S05]  /*0270*/  @!P0 BRA `(.L_x_2) ;  /* 0xfffffffc00cc8947 */ /* 0x000fea000383ffff */
[----:B------:R-:W-:Y:S05]  /*0280*/  EXIT ;  /* 0x000000000000794d */ /* 0x000fea0003800000 */
.L_x_3:
[----:B------:R-:W-:-:S00]  /*0290*/  BRA `(.L_x_3) ;  /* 0xfffffffc00fc7947 */ /* 0x000fc0000383ffff */
[----:B------:R-:W-:-:S00]  /*02a0*/  NOP ;  /* 0x0000000000007918 */ /* 0x000fc00000000000 */
        /* <DEDUP_REMOVED lines=13> */
.L_x_5:


//--------------------- .text._Z12set_distancePiii --------------------------
	.section	.text._Z12set_distancePiii,"ax",@progbits
	.align	128
        .global         _Z12set_distancePiii
        .type           _Z12set_distancePiii,@function
        .size           _Z12set_distancePiii,(.L_x_6 - _Z12set_distancePiii)
        .other          _Z12set_distancePiii,@"STO_CUDA_ENTRY STV_DEFAULT"
_Z12set_distancePiii:
.text._Z12set_distancePiii:
[----:B------:R-:W-:Y:S01]  /*0000*/  LDC R1, c[0x0][0x37c] ;  /* 0x0000df00ff017b82 */ /* 0x000fe20000000800 */
[----:B------:R-:W0:Y:S07]  /*0010*/  S2R R5, SR_CTAID.X ;  /* 0x0000000000057919 */ /* 0x000e2e0000002500 */
[----:B------:R-:W1:Y:S01]  /*0020*/  LDC R4, c[0x0][0x38c] ;  /* 0x0000e300ff047b82 */ /* 0x000e620000000800 */
[----:B------:R-:W0:Y:S01]  /*0030*/  LDCU UR4, c[0x0][0x360] ;  /* 0x00006c00ff0477ac */ /* 0x000e220008000800 */
[----:B------:R-:W0:Y:S02]  /*0040*/  S2R R0, SR_TID.X ;  /* 0x0000000000007919 */ /* 0x000e240000002100 */
[----:B0-----:R-:W-:Y:S01]  /*0050*/  IMAD R5, R5, UR4, R0 ;  /* 0x0000000405057c24 */ /* 0x001fe2000f8e0200 */
[----:B------:R-:W0:Y:S04]  /*0060*/  LDCU.64 UR4, c[0x0][0x358] ;  /* 0x00006b00ff0477ac */ /* 0x000e280008000a00 */
[----:B-1----:R-:W-:-:S13]  /*0070*/  ISETP.NE.AND P0, PT, R5, R4, PT ;  /* 0x000000040500720c */ /* 0x002fda0003f05270 */
[----:B------:R-:W1:Y:S02]  /*0080*/  @!P0 LDC.64 R2, c[0x0][0x380] ;  /* 0x0000e000ff028b82 */ /* 0x000e640000000a00 */
[----:B-1----:R-:W-:-:S05]  /*0090*/  @!P0 IMAD.WIDE R2, R4, 0x4, R2 ;  /* 0x0000000404028825 */ /* 0x002fca00078e0202 */
[----:B0-----:R0:W-:Y:S01]  /*00a0*/  @!P0 STG.E desc[UR4][R2.64], RZ ;  /* 0x000000ff02008986 */ /* 0x0011e2000c101904 */
[----:B------:R-:W-:Y:S05]  /*00b0*/  @!P0 EXIT ;  /* 0x000000000000894d */ /* 0x000fea0003800000 */
[----:B------:R-:W1:Y:S02]  /*00c0*/  LDCU UR6, c[0x0][0x388] ;  /* 0x00007100ff0677ac */ /* 0x000e640008000800 */
[----:B-1----:R-:W-:-:S13]  /*00d0*/  ISETP.GE.AND P0, PT, R5, UR6, PT ;  /* 0x0000000605007c0c */ /* 0x002fda000bf06270 */
[----:B------:R-:W-:Y:S05]  /*00e0*/  @P0 EXIT ;  /* 0x000000000000094d */ /* 0x000fea0003800000 */
[----:B0-----:R-:W0:Y:S01]  /*00f0*/  LDC.64 R2, c[0x0][0x380] ;  /* 0x0000e000ff027b82 */ /* 0x001e220000000a00 */
[----:B------:R-:W-:Y:S01]  /*0100*/  MOV R7, 0xffffffff ;  /* 0xffffffff00077802 */ /* 0x000fe20000000f00 */
[----:B0-----:R-:W-:-:S05]  /*0110*/  IMAD.WIDE R2, R5, 0x4, R2 ;  /* 0x0000000405027825 */ /* 0x001fca00078e0202 */
[----:B------:R-:W-:Y:S01]  /*0120*/  STG.E desc[UR4][R2.64], R7 ;  /* 0x0000000702007986 */ /* 0x000fe2000c101904 */
[----:B------:R-:W-:Y:S05]  /*0130*/  EXIT ;  /* 0x000000000000794d */ /* 0x000fea0003800000 */
.L_x_4:
        /* <DEDUP_REMOVED lines=12> */
.L_x_6:


//--------------------- .nv.shared.reserved.0     --------------------------
	.section	.nv.shared.reserved.0,"aw",@nobits
	.weak		__nv_reservedSMEM_offset_0_alias
	.size		__nv_reservedSMEM_offset_0_alias, 0, 64
	.other		__nv_reservedSMEM_offset_0_alias,@"STO_CUDA_RESERVED_SHARED STV_DEFAULT"
__nv_reservedSMEM_offset_0_alias:
	.zero		0
	.zero		64


//--------------------- .nv.constant0._Z16update_distancesPiS_S_iiS_ --------------------------
	.section	.nv.constant0._Z16update_distancesPiS_S_iiS_,"a",@progbits
	.sectionflags	@""
	.align	4
.nv.constant0._Z16update_distancesPiS_S_iiS_:
	.zero		936


//--------------------- .nv.constant0._Z12set_distancePiii --------------------------
	.section	.nv.constant0._Z12set_distancePiii,"a",@progbits
	.sectionflags	@""
	.align	4
.nv.constant0._Z12set_distancePiii:
	.zero		912


//--------------------- SYMBOLS --------------------------

	.type		.nv.reservedSmem.offset0,@object
	.size		.nv.reservedSmem.offset0,0x4
